//
// Generated by NVIDIA NVVM Compiler
//
// Compiler Build ID: CL-36424714
// Cuda compilation tools, release 13.0, V13.0.88
// Based on NVVM 20.0.0
//

.version 9.0
.target sm_100
.address_size 64

	// .globl	_Z9ReduceMaxIfEvPT_S1_i
.extern .shared .align 16 .b8 shared[];

.visible .entry _Z9ReduceMaxIfEvPT_S1_i(
	.param .u64 .ptr .align 1 _Z9ReduceMaxIfEvPT_S1_i_param_0,
	.param .u64 .ptr .align 1 _Z9ReduceMaxIfEvPT_S1_i_param_1,
	.param .u32 _Z9ReduceMaxIfEvPT_S1_i_param_2
)
{
	.reg .pred 	%p<17>;
	.reg .b32 	%r<40>;
	.reg .b32 	%f<31>;
	.reg .b64 	%rd<7>;

	ld.param.u64 	%rd2, [_Z9ReduceMaxIfEvPT_S1_i_param_0];
	ld.param.u64 	%rd3, [_Z9ReduceMaxIfEvPT_S1_i_param_1];
	ld.param.u32 	%r8, [_Z9ReduceMaxIfEvPT_S1_i_param_2];
	cvta.to.global.u64 	%rd1, %rd3;
	mov.u32 	%r1, %tid.x;
	mov.u32 	%r9, %ctaid.x;
	and.b32  	%r2, %r1, 31;
	mov.u32 	%r3, %ntid.x;
	mad.lo.s32 	%r4, %r9, %r3, %r1;
	setp.ge.u32 	%p1, %r4, %r8;
	mov.f32 	%f29, 0fFF7FFFFF;
	@%p1 bra 	$L__BB0_2;
	cvta.to.global.u64 	%rd4, %rd2;
	mul.wide.u32 	%rd5, %r4, 4;
	add.s64 	%rd6, %rd4, %rd5;
	ld.global.f32 	%f29, [%rd6];
$L__BB0_2:
	mov.b32 	%r10, %f29;
	shfl.sync.down.b32	%r11|%p2, %r10, 16, 31, -1;
	mov.b32 	%f8, %r11;
	max.f32 	%f9, %f29, %f8;
	mov.b32 	%r12, %f9;
	shfl.sync.down.b32	%r13|%p3, %r12, 8, 31, -1;
	mov.b32 	%f10, %r13;
	max.f32 	%f11, %f9, %f10;
	mov.b32 	%r14, %f11;
	shfl.sync.down.b32	%r15|%p4, %r14, 4, 31, -1;
	mov.b32 	%f12, %r15;
	max.f32 	%f13, %f11, %f12;
	mov.b32 	%r16, %f13;
	shfl.sync.down.b32	%r17|%p5, %r16, 2, 31, -1;
	mov.b32 	%f14, %r17;
	max.f32 	%f15, %f13, %f14;
	mov.b32 	%r18, %f15;
	shfl.sync.down.b32	%r19|%p6, %r18, 1, 31, -1;
	mov.b32 	%f16, %r19;
	max.f32 	%f3, %f15, %f16;
	setp.ne.s32 	%p7, %r2, 0;
	@%p7 bra 	$L__BB0_4;
	shr.u32 	%r20, %r1, 3;
	and.b32  	%r21, %r20, 124;
	mov.u32 	%r22, shared;
	add.s32 	%r23, %r22, %r21;
	st.shared.f32 	[%r23], %f3;
$L__BB0_4:
	bar.sync 	0;
	setp.gt.u32 	%p8, %r1, 31;
	@%p8 bra 	$L__BB0_10;
	shr.u32 	%r24, %r3, 5;
	setp.ge.u32 	%p9, %r2, %r24;
	mov.f32 	%f30, 0fFF7FFFFF;
	@%p9 bra 	$L__BB0_7;
	shl.b32 	%r25, %r2, 2;
	mov.u32 	%r26, shared;
	add.s32 	%r27, %r26, %r25;
	ld.shared.f32 	%f30, [%r27];
$L__BB0_7:
	mov.b32 	%r28, %f30;
	shfl.sync.down.b32	%r29|%p10, %r28, 16, 31, -1;
	mov.b32 	%f18, %r29;
	max.f32 	%f19, %f30, %f18;
	mov.b32 	%r30, %f19;
	shfl.sync.down.b32	%r31|%p11, %r30, 8, 31, -1;
	mov.b32 	%f20, %r31;
	max.f32 	%f21, %f19, %f20;
	mov.b32 	%r32, %f21;
	shfl.sync.down.b32	%r33|%p12, %r32, 4, 31, -1;
	mov.b32 	%f22, %r33;
	max.f32 	%f23, %f21, %f22;
	mov.b32 	%r34, %f23;
	shfl.sync.down.b32	%r35|%p13, %r34, 2, 31, -1;
	mov.b32 	%f24, %r35;
	max.f32 	%f25, %f23, %f24;
	mov.b32 	%r36, %f25;
	shfl.sync.down.b32	%r37|%p14, %r36, 1, 31, -1;
	mov.b32 	%f26, %r37;
	max.f32 	%f6, %f25, %f26;
	setp.ne.s32 	%p15, %r1, 0;
	@%p15 bra 	$L__BB0_10;
	ld.global.u32 	%r39, [%rd1];
$L__BB0_9:
	mov.b32 	%f27, %r39;
	max.f32 	%f28, %f6, %f27;
	mov.b32 	%r38, %f28;
	atom.relaxed.global.cas.b32 	%r7, [%rd1], %r39, %r38;
	setp.ne.s32 	%p16, %r39, %r7;
	mov.u32 	%r39, %r7;
	@%p16 bra 	$L__BB0_9;
$L__BB0_10:
	ret;

}


// ===== COMPILED SASS (sm_100) =====

	.target	sm_100

	.elftype	@"ET_EXEC"


//--------------------- .note.nv.tkinfo           --------------------------
	.section	.note.nv.tkinfo,"",@"SHT_NOTE"
	.sectionflags	@"SHF_NOTE_NV_TKINFO"
	.tkinfo
        /*0018*/ 	.word	0x00000002
        /*0030*/ 	.string	""
        /*0030*/ 	.string	"ptxas"
        /*0030*/ 	.string	"Cuda compilation tools, release 13.0, V13.0.88"
        /*0030*/ 	.string	"Build cuda_13.0.r13.0/compiler.36424714_0"
        /*0030*/ 	.string	"-arch sm_100 -m 64 "



//--------------------- .note.nv.cuinfo           --------------------------
	.section	.note.nv.cuinfo,"",@"SHT_NOTE"
	.sectionflags	@"SHF_NOTE_NV_CUINFO"
        /*0018*/ 	.short	0x0002
        /*001a*/ 	.short	0x0064
        /*001c*/ 	.short	0x0082
	.zero		2


//--------------------- .nv.info                  --------------------------
	.section	.nv.info,"",@"SHT_CUDA_INFO"
	.align	4


	//----- nvinfo : EIATTR_REGCOUNT
	.align		4
        /*0000*/ 	.byte	0x04, 0x2f
        /*0002*/ 	.short	(.L_1 - .L_0)
	.align		4
.L_0:
        /*0004*/ 	.word	index@(_Z9ReduceMaxIfEvPT_S1_i)
        /*0008*/ 	.word	0x00000010


	//----- nvinfo : EIATTR_FRAME_SIZE
	.align		4
.L_1:
        /*000c*/ 	.byte	0x04, 0x11
        /*000e*/ 	.short	(.L_3 - .L_2)
	.align		4
.L_2:
        /*0010*/ 	.word	index@(_Z9ReduceMaxIfEvPT_S1_i)
        /*0014*/ 	.word	0x00000000


	//----- nvinfo : EIATTR_MIN_STACK_SIZE
	.align		4
.L_3:
        /*0018*/ 	.byte	0x04, 0x12
        /*001a*/ 	.short	(.L_5 - .L_4)
	.align		4
.L_4:
        /*001c*/ 	.word	index@(_Z9ReduceMaxIfEvPT_S1_i)
        /*0020*/ 	.word	0x00000000
.L_5:


//--------------------- .nv.compat                --------------------------
	.section	.nv.compat,"",@"SHT_CUDA_COMPAT_INFO"
	.align	4
        /*0000*/ 	.byte	0x02, 0x09, 0x00, 0x00, 0x02, 0x02, 0x01, 0x00, 0x02, 0x05, 0x05, 0x00, 0x03, 0x07, 0x01, 0x01
        /*0010*/ 	.byte	0x02, 0x03, 0x00, 0x00, 0x02, 0x06, 0x01, 0x00, 0x04, 0x0b, 0x08, 0x00, 0x09, 0x00, 0x00, 0x00
        /*0020*/ 	.byte	0x00, 0x00, 0x00, 0x00


//--------------------- .nv.info._Z9ReduceMaxIfEvPT_S1_i --------------------------
	.section	.nv.info._Z9ReduceMaxIfEvPT_S1_i,"",@"SHT_CUDA_INFO"
	.sectionflags	@""
	.align	4


	//----- nvinfo : EIATTR_CUDA_API_VERSION
	.align		4
        /*0000*/ 	.byte	0x04, 0x37
        /*0002*/ 	.short	(.L_7 - .L_6)
.L_6:
        /*0004*/ 	.word	0x00000082


	//----- nvinfo : EIATTR_KPARAM_INFO
	.align		4
.L_7:
        /*0008*/ 	.byte	0x04, 0x17
        /*000a*/ 	.short	(.L_9 - .L_8)
.L_8:
        /*000c*/ 	.word	0x00000000
        /*0010*/ 	.short	0x0002
        /*0012*/ 	.short	0x0010
        /*0014*/ 	.byte	0x00, 0xf0, 0x11, 0x00


	//----- nvinfo : EIATTR_KPARAM_INFO
	.align		4
.L_9:
        /*0018*/ 	.byte	0x04, 0x17
        /*001a*/ 	.short	(.L_11 - .L_10)
.L_10:
        /*001c*/ 	.word	0x00000000
        /*0020*/ 	.short	0x0001
        /*0022*/ 	.short	0x0008
        /*0024*/ 	.byte	0x00, 0xf5, 0x21, 0x00


	//----- nvinfo : EIATTR_KPARAM_INFO
	.align		4
.L_11:
        /*0028*/ 	.byte	0x04, 0x17
        /*002a*/ 	.short	(.L_13 - .L_12)
.L_12:
        /*002c*/ 	.word	0x00000000
        /*0030*/ 	.short	0x0000
        /*0032*/ 	.short	0x0000
        /*0034*/ 	.byte	0x00, 0xf5, 0x21, 0x00


	//----- nvinfo : EIATTR_SPARSE_MMA_MASK
	.align		4
.L_13:
        /*0038*/ 	.byte	0x03, 0x50
        /*003a*/ 	.short	0x0000


	//----- nvinfo : EIATTR_MAXREG_COUNT
	.align		4
        /*003c*/ 	.byte	0x03, 0x1b
        /*003e*/ 	.short	0x00ff


	//----- nvinfo : EIATTR_NUM_BARRIERS
	.align		4
        /*0040*/ 	.byte	0x02, 0x4c
        /*0042*/ 	.byte	0x01
	.zero		1


	//----- nvinfo : EIATTR_MERCURY_ISA_VERSION
	.align		4
        /*0044*/ 	.byte	0x03, 0x5f
        /*0046*/ 	.short	0x0101


	//----- nvinfo : EIATTR_COOP_GROUP_MASK_REGIDS
	.align		4
        /*0048*/ 	.byte	0x04, 0x29
        /*004a*/ 	.short	(.L_15 - .L_14)


	//   ....[0]....
.L_14:
        /*004c*/ 	.word	0xffffffff


	//   ....[1]....
        /*0050*/ 	.word	0xffffffff


	//   ....[2]....
        /*0054*/ 	.word	0xffffffff


	//   ....[3]....
        /*0058*/ 	.word	0xffffffff


	//   ....[4]....
        /*005c*/ 	.word	0xffffffff


	//   ....[5]....
        /*0060*/ 	.word	0xffffffff


	//   ....[6]....
        /*0064*/ 	.word	0xffffffff


	//   ....[7]....
        /*0068*/ 	.word	0xffffffff


	//   ....[8]....
        /*006c*/ 	.word	0xffffffff


	//   ....[9]....
        /*0070*/ 	.word	0xffffffff


	//----- nvinfo : EIATTR_COOP_GROUP_INSTR_OFFSETS
	.align		4
.L_15:
        /*0074*/ 	.byte	0x04, 0x28
        /*0076*/ 	.short	(.L_17 - .L_16)


	//   ....[0]....
.L_16:
        /*0078*/ 	.word	0x000000d0


	//   ....[1]....
        /*007c*/ 	.word	0x000000f0


	//   ....[2]....
        /*0080*/ 	.word	0x00000110


	//   ....[3]....
        /*0084*/ 	.word	0x00000140


	//   ....[4]....
        /*0088*/ 	.word	0x000001b0


	//   ....[5]....
        /*008c*/ 	.word	0x000002b0


	//   ....[6]....
        /*0090*/ 	.word	0x000002d0


	//   ....[7]....
        /*0094*/ 	.word	0x000002f0


	//   ....[8]....
        /*0098*/ 	.word	0x00000310


	//   ....[9]....
        /*009c*/ 	.word	0x00000330


	//----- nvinfo : EIATTR_VRC_CTA_INIT_COUNT
	.align		4
.L_17:
        /*00a0*/ 	.byte	0x02, 0x4a
	.zero		1
	.zero		1


	//----- nvinfo : EIATTR_EXIT_INSTR_OFFSETS
	.align		4
        /*00a4*/ 	.byte	0x04, 0x1c
        /*00a6*/ 	.short	(.L_19 - .L_18)


	//   ....[0]....
.L_18:
        /*00a8*/ 	.word	0x00000210


	//   ....[1]....
        /*00ac*/ 	.word	0x00000340


	//   ....[2]....
        /*00b0*/ 	.word	0x000003e0


	//----- nvinfo : EIATTR_CRS_STACK_SIZE
	.align		4
.L_19:
        /*00b4*/ 	.byte	0x04, 0x1e
        /*00b6*/ 	.short	(.L_21 - .L_20)
.L_20:
        /*00b8*/ 	.word	0x00000000


	//----- nvinfo : EIATTR_CBANK_PARAM_SIZE
	.align		4
.L_21:
        /*00bc*/ 	.byte	0x03, 0x19
        /*00be*/ 	.short	0x0014


	//----- nvinfo : EIATTR_PARAM_CBANK
	.align		4
        /*00c0*/ 	.byte	0x04, 0x0a
        /*00c2*/ 	.short	(.L_23 - .L_22)
	.align		4
.L_22:
        /*00c4*/ 	.word	index@(.nv.constant0._Z9ReduceMaxIfEvPT_S1_i)
        /*00c8*/ 	.short	0x0380
        /*00ca*/ 	.short	0x0014


	//----- nvinfo : EIATTR_SW_WAR
	.align		4
.L_23:
        /*00cc*/ 	.byte	0x04, 0x36
        /*00ce*/ 	.short	(.L_25 - .L_24)
.L_24:
        /*00d0*/ 	.word	0x00000008
.L_25:


//--------------------- .nv.callgraph             --------------------------
	.section	.nv.callgraph,"",@"SHT_CUDA_CALLGRAPH"
	.align	4
	.sectionentsize	8
	.align		4
        /*0000*/ 	.word	0x00000000
	.align		4
        /*0004*/ 	.word	0xffffffff
	.align		4
        /*0008*/ 	.word	0x00000000
	.align		4
        /*000c*/ 	.word	0xfffffffe
	.align		4
        /*0010*/ 	.word	0x00000000
	.align		4
        /*0014*/ 	.word	0xfffffffd
	.align		4
        /*0018*/ 	.word	0x00000000
	.align		4
        /*001c*/ 	.word	0xfffffffc


//--------------------- .text._Z9ReduceMaxIfEvPT_S1_i --------------------------
	.section	.text._Z9ReduceMaxIfEvPT_S1_i,"ax",@progbits
	.align	128
        .global         _Z9ReduceMaxIfEvPT_S1_i
        .type           _Z9ReduceMaxIfEvPT_S1_i,@function
        .size           _Z9ReduceMaxIfEvPT_S1_i,(.L_x_2 - _Z9ReduceMaxIfEvPT_S1_i)
        .other          _Z9ReduceMaxIfEvPT_S1_i,@"STO_CUDA_ENTRY STV_DEFAULT"
_Z9ReduceMaxIfEvPT_S1_i:
.text._Z9ReduceMaxIfEvPT_S1_i:
[----:B------:R-:W-:Y:S01]  /*0000*/  LDC R1, c[0x0][0x37c] ;  /* 0x0000df00ff017b82 */ /* 0x000fe20000000800 */
[----:B------:R-:W0:Y:S07]  /*0010*/  S2R R0, SR_TID.X ;  /* 0x0000000000007919 */ /* 0x000e2e0000002100 */
[----:B------:R-:W0:Y:S01]  /*0020*/  S2UR UR4, SR_CTAID.X ;  /* 0x00000000000479c3 */ /* 0x000e220000002500 */
[----:B------:R-:W1:Y:S01]  /*0030*/  LDCU UR5, c[0x0][0x390] ;  /* 0x00007200ff0577ac */ /* 0x000e620008000800 */
[----:B------:R-:W-:-:S06]  /*0040*/  IMAD.MOV.U32 R6, RZ, RZ, -0x800001 ;  /* 0xff7fffffff067424 */ /* 0x000fcc00078e00ff */
[----:B------:R-:W0:Y:S02]  /*0050*/  LDC R13, c[0x0][0x360] ;  /* 0x0000d800ff0d7b82 */ /* 0x000e240000000800 */
[----:B0-----:R-:W-:-:S05]  /*0060*/  IMAD R5, R13, UR4, R0 ;  /* 0x000000040d057c24 */ /* 0x001fca000f8e0200 */
[----:B-1----:R-:W-:Y:S01]  /*0070*/  ISETP.GE.U32.AND P0, PT, R5, UR5, PT ;  /* 0x0000000505007c0c */ /* 0x002fe2000bf06070 */
[----:B------:R-:W0:-:S12]  /*0080*/  LDCU.64 UR4, c[0x0][0x358] ;  /* 0x00006b00ff0477ac */ /* 0x000e180008000a00 */
[----:B------:R-:W1:Y:S02]  /*0090*/  @!P0 LDC.64 R2, c[0x0][0x380] ;  /* 0x0000e000ff028b82 */ /* 0x000e640000000a00 */
[----:B-1----:R-:W-:-:S05]  /*00a0*/  @!P0 IMAD.WIDE.U32 R2, R5, 0x4, R2 ;  /* 0x0000000405028825 */ /* 0x002fca00078e0002 */
[----:B0-----:R-:W2:Y:S01]  /*00b0*/  @!P0 LDG.E R6, desc[UR4][R2.64] ;  /* 0x0000000402068981 */ /* 0x001ea2000c1e1900 */
[----:B------:R-:W-:-:S03]  /*00c0*/  ISETP.GT.U32.AND P1, PT, R0, 0x1f, PT ;  /* 0x0000001f0000780c */ /* 0x000fc60003f24070 */
[----:B--2---:R-:W0:Y:S02]  /*00d0*/  SHFL.DOWN PT, R5, R6, 0x10, 0x1f ;  /* 0x0a001f0006057f89 */ /* 0x004e2400000e0000 */
[----:B0-----:R-:W-:-:S05]  /*00e0*/  FMNMX R5, R5, R6, !PT ;  /* 0x0000000605057209 */ /* 0x001fca0007800000 */
[----:B------:R-:W0:Y:S02]  /*00f0*/  SHFL.DOWN PT, R4, R5, 0x8, 0x1f ;  /* 0x09001f0005047f89 */ /* 0x000e2400000e0000 */
[----:B0-----:R-:W-:-:S05]  /*0100*/  FMNMX R7, R5, R4, !PT ;  /* 0x0000000405077209 */ /* 0x001fca0007800000 */
[----:B------:R-:W0:Y:S02]  /*0110*/  SHFL.DOWN PT, R4, R7, 0x4, 0x1f ;  /* 0x08801f0007047f89 */ /* 0x000e2400000e0000 */
[----:B0-----:R-:W-:Y:S02]  /*0120*/  FMNMX R8, R7, R4, !PT ;  /* 0x0000000407087209 */ /* 0x001fe40007800000 */
[----:B------:R-:W-:-:S03]  /*0130*/  LOP3.LUT R4, R0, 0x1f, RZ, 0xc0, !PT ;  /* 0x0000001f00047812 */ /* 0x000fc600078ec0ff */
[----:B------:R-:W0:Y:S01]  /*0140*/  SHFL.DOWN PT, R9, R8, 0x2, 0x1f ;  /* 0x08401f0008097f89 */ /* 0x000e2200000e0000 */
[----:B------:R-:W-:-:S13]  /*0150*/  ISETP.NE.AND P0, PT, R4, RZ, PT ;  /* 0x000000ff0400720c */ /* 0x000fda0003f05270 */
[----:B------:R-:W1:Y:S01]  /*0160*/  @!P0 S2R R11, SR_CgaCtaId ;  /* 0x00000000000b8919 */ /* 0x000e620000008800 */
[----:B------:R-:W-:Y:S02]  /*0170*/  @!P0 MOV R6, 0x400 ;  /* 0x0000040000068802 */ /* 0x000fe40000000f00 */
[----:B------:R-:W-:-:S04]  /*0180*/  @!P0 SHF.R.U32.HI R3, RZ, 0x3, R0 ;  /* 0x00000003ff038819 */ /* 0x000fc80000011600 */
[----:B------:R-:W-:Y:S02]  /*0190*/  @!P0 LOP3.LUT R3, R3, 0x7c, RZ, 0xc0, !PT ;  /* 0x0000007c03038812 */ /* 0x000fe400078ec0ff */
[----:B0-----:R-:W-:-:S05]  /*01a0*/  FMNMX R9, R8, R9, !PT ;  /* 0x0000000908097209 */ /* 0x001fca0007800000 */
[----:B------:R-:W0:Y:S01]  /*01b0*/  SHFL.DOWN PT, R2, R9, 0x1, 0x1f ;  /* 0x08201f0009027f89 */ /* 0x000e2200000e0000 */
[----:B-1----:R-:W-:-:S05]  /*01c0*/  @!P0 LEA R6, R11, R6, 0x18 ;  /* 0x000000060b068211 */ /* 0x002fca00078ec0ff */
[----:B------:R-:W-:Y:S01]  /*01d0*/  @!P0 IMAD.IADD R3, R3, 0x1, R6 ;  /* 0x0000000103038824 */ /* 0x000fe200078e0206 */
[----:B0-----:R-:W-:-:S05]  /*01e0*/  FMNMX R2, R9, R2, !PT ;  /* 0x0000000209027209 */ /* 0x001fca0007800000 */
[----:B------:R0:W-:Y:S01]  /*01f0*/  @!P0 STS [R3], R2 ;  /* 0x0000000203008388 */ /* 0x0001e20000000800 */
[----:B------:R-:W-:Y:S06]  /*0200*/  BAR.SYNC.DEFER_BLOCKING 0x0 ;  /* 0x0000000000007b1d */ /* 0x000fec0000010000 */
[----:B------:R-:W-:Y:S05]  /*0210*/  @P1 EXIT ;  /* 0x000000000000194d */ /* 0x000fea0003800000 */
[----:B0-----:R-:W-:-:S04]  /*0220*/  SHF.R.U32.HI R3, RZ, 0x5, R13 ;  /* 0x00000005ff037819 */ /* 0x001fc8000001160d */
[----:B------:R-:W-:-:S13]  /*0230*/  ISETP.GE.U32.AND P0, PT, R4, R3, PT ;  /* 0x000000030400720c */ /* 0x000fda0003f06070 */
[----:B------:R-:W0:Y:S01]  /*0240*/  @!P0 S2R R3, SR_CgaCtaId ;  /* 0x0000000000038919 */ /* 0x000e220000008800 */
[----:B------:R-:W-:-:S04]  /*0250*/  @!P0 MOV R2, 0x400 ;  /* 0x0000040000028802 */ /* 0x000fc80000000f00 */
[----:B0-----:R-:W-:Y:S01]  /*0260*/  @!P0 LEA R3, R3, R2, 0x18 ;  /* 0x0000000203038211 */ /* 0x001fe200078ec0ff */
[----:B------:R-:W-:-:S04]  /*0270*/  IMAD.MOV.U32 R2, RZ, RZ, -0x800001 ;  /* 0xff7fffffff027424 */ /* 0x000fc800078e00ff */
[----:B------:R-:W-:-:S05]  /*0280*/  @!P0 IMAD R4, R4, 0x4, R3 ;  /* 0x0000000404048824 */ /* 0x000fca00078e0203 */
[----:B------:R-:W0:Y:S01]  /*0290*/  @!P0 LDS R2, [R4] ;  /* 0x0000000004028984 */ /* 0x000e220000000800 */
[----:B------:R-:W-:-:S03]  /*02a0*/  ISETP.NE.AND P0, PT, R0, RZ, PT ;  /* 0x000000ff0000720c */ /* 0x000fc60003f05270 */
[----:B0-----:R-:W0:Y:S02]  /*02b0*/  SHFL.DOWN PT, R3, R2, 0x10, 0x1f ;  /* 0x0a001f0002037f89 */ /* 0x001e2400000e0000 */
[----:B0-----:R-:W-:-:S05]  /*02c0*/  FMNMX R3, R3, R2, !PT ;  /* 0x0000000203037209 */ /* 0x001fca0007800000 */
[----:B------:R-:W0:Y:S02]  /*02d0*/  SHFL.DOWN PT, R6, R3, 0x8, 0x1f ;  /* 0x09001f0003067f89 */ /* 0x000e2400000e0000 */
[----:B0-----:R-:W-:-:S05]  /*02e0*/  FMNMX R6, R3, R6, !PT ;  /* 0x0000000603067209 */ /* 0x001fca0007800000 */
[----:B------:R-:W0:Y:S02]  /*02f0*/  SHFL.DOWN PT, R5, R6, 0x4, 0x1f ;  /* 0x08801f0006057f89 */ /* 0x000e2400000e0000 */
[----:B0-----:R-:W-:-:S05]  /*0300*/  FMNMX R5, R6, R5, !PT ;  /* 0x0000000506057209 */ /* 0x001fca0007800000 */
[----:B------:R-:W0:Y:S02]  /*0310*/  SHFL.DOWN PT, R8, R5, 0x2, 0x1f ;  /* 0x08401f0005087f89 */ /* 0x000e2400000e0000 */
[----:B0-----:R-:W-:-:S05]  /*0320*/  FMNMX R8, R5, R8, !PT ;  /* 0x0000000805087209 */ /* 0x001fca0007800000 */
[----:B------:R0:W1:Y:S01]  /*0330*/  SHFL.DOWN PT, R7, R8, 0x1, 0x1f ;  /* 0x08201f0008077f89 */ /* 0x00006200000e0000 */
[----:B------:R-:W-:Y:S05]  /*0340*/  @P0 EXIT ;  /* 0x000000000000094d */ /* 0x000fea0003800000 */
[----:B------:R-:W2:Y:S02]  /*0350*/  LDC.64 R2, c[0x0][0x388] ;  /* 0x0000e200ff027b82 */ /* 0x000ea40000000a00 */
[----:B--2---:R2:W5:Y:S01]  /*0360*/  LDG.E R4, desc[UR4][R2.64] ;  /* 0x0000000402047981 */ /* 0x004562000c1e1900 */
[----:B-1----:R-:W-:-:S07]  /*0370*/  FMNMX R7, R8, R7, !PT ;  /* 0x0000000708077209 */ /* 0x002fce0007800000 */
.L_x_0:
[----:B-----5:R-:W-:Y:S01]  /*0380*/  FMNMX R5, R7, R4, !PT ;  /* 0x0000000407057209 */ /* 0x020fe20007800000 */
[----:B------:R-:W-:Y:S05]  /*0390*/  YIELD ;  /* 0x0000000000007946 */ /* 0x000fea0003800000 */
[----:B------:R-:W3:Y:S02]  /*03a0*/  ATOMG.E.CAS.STRONG.GPU PT, R5, [R2], R4, R5 ;  /* 0x00000004020573a9 */ /* 0x000ee400001ee105 */
[----:B---3--:R-:W-:Y:S01]  /*03b0*/  ISETP.NE.AND P0, PT, R4, R5, PT ;  /* 0x000000050400720c */ /* 0x008fe20003f05270 */
[----:B------:R-:W-:-:S12]  /*03c0*/  IMAD.MOV.U32 R4, RZ, RZ, R5 ;  /* 0x000000ffff047224 */ /* 0x000fd800078e0005 */
[----:B------:R-:W-:Y:S05]  /*03d0*/  @P0 BRA `(.L_x_0) ;  /* 0xfffffffc00e80947 */ /* 0x000fea000383ffff */
[----:B------:R-:W-:Y:S05]  /*03e0*/  EXIT ;  /* 0x000000000000794d */ /* 0x000fea0003800000 */
.L_x_1:
[----:B------:R-:W-:-:S00]  /*03f0*/  BRA `(.L_x_1) ;  /* 0xfffffffc00fc7947 */ /* 0x000fc0000383ffff */
[----:B------:R-:W-:-:S00]  /*0400*/  NOP ;  /* 0x0000000000007918 */ /* 0x000fc00000000000 */
[----:B------:R-:W-:-:S00]  /*0410*/  NOP ;  /* 0x0000000000007918 */ /* 0x000fc00000000000 */
[----:B------:R-:W-:-:S00]  /*0420*/  NOP ;  /* 0x0000000000007918 */ /* 0x000fc00000000000 */
[----:B------:R-:W-:-:S00]  /*0430*/  NOP ;  /* 0x0000000000007918 */ /* 0x000fc00000000000 */
[----:B------:R-:W-:-:S00]  /*0440*/  NOP ;  /* 0x0000000000007918 */ /* 0x000fc00000000000 */
[----:B------:R-:W-:-:S00]  /*0450*/  NOP ;  /* 0x0000000000007918 */ /* 0x000fc00000000000 */
[----:B------:R-:W-:-:S00]  /*0460*/  NOP ;  /* 0x0000000000007918 */ /* 0x000fc00000000000 */
[----:B------:R-:W-:-:S00]  /*0470*/  NOP ;  /* 0x0000000000007918 */ /* 0x000fc00000000000 */
.L_x_2:


//--------------------- .nv.shared._Z9ReduceMaxIfEvPT_S1_i --------------------------
	.section	.nv.shared._Z9ReduceMaxIfEvPT_S1_i,"aw",@nobits
	.sectionflags	@""
	.align	16
	.zero		1024


//--------------------- .nv.shared.reserved.0     --------------------------
	.section	.nv.shared.reserved.0,"aw",@nobits
	.weak		__nv_reservedSMEM_offset_0_alias
	.size		__nv_reservedSMEM_offset_0_alias, 0, 64
	.other		__nv_reservedSMEM_offset_0_alias,@"STO_CUDA_RESERVED_SHARED STV_DEFAULT"
__nv_reservedSMEM_offset_0_alias:
	.zero		0
	.zero		64


//--------------------- .nv.constant0._Z9ReduceMaxIfEvPT_S1_i --------------------------
	.section	.nv.constant0._Z9ReduceMaxIfEvPT_S1_i,"a",@progbits
	.sectionflags	@""
	.align	4
.nv.constant0._Z9ReduceMaxIfEvPT_S1_i:
	.zero		916


//--------------------- SYMBOLS --------------------------

	.type		.nv.reservedSmem.offset0,@object
	.size		.nv.reservedSmem.offset0,0x4
	.type		.nv.reservedSmem.cap,@object
	.size		.nv.reservedSmem.cap,0x4
